//
// Generated by NVIDIA NVVM Compiler
//
// Compiler Build ID: CL-36424714
// Cuda compilation tools, release 13.0, V13.0.88
// Based on NVVM 20.0.0
//

.version 9.0
.target sm_100
.address_size 64

	// .globl	packet_filter

.visible .entry packet_filter(
	.param .u64 .ptr .align 1 packet_filter_param_0,
	.param .u64 packet_filter_param_1
)
{
	.reg .pred 	%p<7>;
	.reg .b16 	%rs<8>;
	.reg .b32 	%r<5>;
	.reg .b64 	%rd<6>;

	ld.param.u64 	%rd3, [packet_filter_param_0];
	ld.param.u64 	%rd4, [packet_filter_param_1];
	mov.u32 	%r1, %ctaid.x;
	mov.u32 	%r2, %ntid.x;
	mov.u32 	%r3, %tid.x;
	mad.lo.s32 	%r4, %r1, %r2, %r3;
	cvt.s64.s32 	%rd1, %r4;
	setp.le.u64 	%p1, %rd4, %rd1;
	@%p1 bra 	$L__BB0_9;
	cvta.to.global.u64 	%rd5, %rd3;
	mad.lo.s64 	%rd2, %rd1, 40, %rd5;
	mov.b16 	%rs2, 0;
	st.global.u8 	[%rd2+37], %rs2;
	ld.global.u8 	%rs1, [%rd2+36];
	setp.eq.s16 	%p2, %rs1, 17;
	@%p2 bra 	$L__BB0_7;
	setp.ne.s16 	%p3, %rs1, 6;
	@%p3 bra 	$L__BB0_9;
	ld.global.u16 	%rs5, [%rd2+34];
	setp.eq.s16 	%p5, %rs5, 443;
	@%p5 bra 	$L__BB0_6;
	setp.ne.s16 	%p6, %rs5, 80;
	@%p6 bra 	$L__BB0_9;
	mov.b16 	%rs7, 1;
	st.global.u8 	[%rd2+37], %rs7;
	bra.uni 	$L__BB0_9;
$L__BB0_6:
	mov.b16 	%rs6, 1;
	st.global.u8 	[%rd2+37], %rs6;
	bra.uni 	$L__BB0_9;
$L__BB0_7:
	ld.global.u16 	%rs3, [%rd2+34];
	setp.lt.u16 	%p4, %rs3, 1025;
	@%p4 bra 	$L__BB0_9;
	mov.b16 	%rs4, 1;
	st.global.u8 	[%rd2+37], %rs4;
$L__BB0_9:
	ret;

}
	// .globl	packet_counter
.visible .entry packet_counter(
	.param .u64 .ptr .align 1 packet_counter_param_0,
	.param .u64 .ptr .align 1 packet_counter_param_1,
	.param .u32 packet_counter_param_2,
	.param .u64 .ptr .align 1 packet_counter_param_3,
	.param .u32 packet_counter_param_4
)
{
	.reg .pred 	%p<7>;
	.reg .b32 	%r<15>;
	.reg .b64 	%rd<9>;

	ld.param.u64 	%rd1, [packet_counter_param_1];
	ld.param.u32 	%r6, [packet_counter_param_2];
	ld.param.u64 	%rd2, [packet_counter_param_3];
	ld.param.u32 	%r5, [packet_counter_param_4];
	mov.u32 	%r7, %ctaid.x;
	mov.u32 	%r8, %ntid.x;
	mov.u32 	%r9, %tid.x;
	mad.lo.s32 	%r1, %r7, %r8, %r9;
	setp.ge.u32 	%p1, %r1, %r6;
	@%p1 bra 	$L__BB1_6;
	cvta.to.global.u64 	%rd3, %rd1;
	mul.wide.u32 	%rd4, %r1, 4;
	add.s64 	%rd5, %rd3, %rd4;
	ld.global.u32 	%r2, [%rd5];
	setp.lt.u32 	%p2, %r2, 128;
	mov.b32 	%r14, 0;
	@%p2 bra 	$L__BB1_4;
	setp.lt.u32 	%p3, %r2, 256;
	mov.b32 	%r14, 1;
	@%p3 bra 	$L__BB1_4;
	setp.lt.u32 	%p4, %r2, 512;
	setp.lt.u32 	%p5, %r2, 1024;
	selp.b32 	%r12, 3, 4, %p5;
	selp.b32 	%r14, 2, %r12, %p4;
$L__BB1_4:
	setp.ge.u32 	%p6, %r14, %r5;
	@%p6 bra 	$L__BB1_6;
	cvta.to.global.u64 	%rd6, %rd2;
	mul.wide.u32 	%rd7, %r14, 4;
	add.s64 	%rd8, %rd6, %rd7;
	atom.global.add.u32 	%r13, [%rd8], 1;
$L__BB1_6:
	ret;

}


// ===== COMPILED SASS (sm_100) =====

	.target	sm_100

	.elftype	@"ET_EXEC"


//--------------------- .note.nv.tkinfo           --------------------------
	.section	.note.nv.tkinfo,"",@"SHT_NOTE"
	.sectionflags	@"SHF_NOTE_NV_TKINFO"
	.tkinfo
        /*0018*/ 	.word	0x00000002
        /*0030*/ 	.string	""
        /*0030*/ 	.string	"ptxas"
        /*0030*/ 	.string	"Cuda compilation tools, release 13.0, V13.0.88"
        /*0030*/ 	.string	"Build cuda_13.0.r13.0/compiler.36424714_0"
        /*0030*/ 	.string	"-arch sm_100 -m 64 "



//--------------------- .note.nv.cuinfo           --------------------------
	.section	.note.nv.cuinfo,"",@"SHT_NOTE"
	.sectionflags	@"SHF_NOTE_NV_CUINFO"
        /*0018*/ 	.short	0x0002
        /*001a*/ 	.short	0x0064
        /*001c*/ 	.short	0x0082
	.zero		2


//--------------------- .nv.info                  --------------------------
	.section	.nv.info,"",@"SHT_CUDA_INFO"
	.align	4


	//----- nvinfo : EIATTR_REGCOUNT
	.align		4
        /*0000*/ 	.byte	0x04, 0x2f
        /*0002*/ 	.short	(.L_1 - .L_0)
	.align		4
.L_0:
        /*0004*/ 	.word	index@(packet_filter)
        /*0008*/ 	.word	0x0000000a


	//----- nvinfo : EIATTR_FRAME_SIZE
	.align		4
.L_1:
        /*000c*/ 	.byte	0x04, 0x11
        /*000e*/ 	.short	(.L_3 - .L_2)
	.align		4
.L_2:
        /*0010*/ 	.word	index@(packet_filter)
        /*0014*/ 	.word	0x00000000


	//----- nvinfo : EIATTR_REGCOUNT
	.align		4
.L_3:
        /*0018*/ 	.byte	0x04, 0x2f
        /*001a*/ 	.short	(.L_5 - .L_4)
	.align		4
.L_4:
        /*001c*/ 	.word	index@(packet_counter)
        /*0020*/ 	.word	0x0000000a


	//----- nvinfo : EIATTR_FRAME_SIZE
	.align		4
.L_5:
        /*0024*/ 	.byte	0x04, 0x11
        /*0026*/ 	.short	(.L_7 - .L_6)
	.align		4
.L_6:
        /*0028*/ 	.word	index@(packet_counter)
        /*002c*/ 	.word	0x00000000


	//----- nvinfo : EIATTR_MIN_STACK_SIZE
	.align		4
.L_7:
        /*0030*/ 	.byte	0x04, 0x12
        /*0032*/ 	.short	(.L_9 - .L_8)
	.align		4
.L_8:
        /*0034*/ 	.word	index@(packet_counter)
        /*0038*/ 	.word	0x00000000


	//----- nvinfo : EIATTR_MIN_STACK_SIZE
	.align		4
.L_9:
        /*003c*/ 	.byte	0x04, 0x12
        /*003e*/ 	.short	(.L_11 - .L_10)
	.align		4
.L_10:
        /*0040*/ 	.word	index@(packet_filter)
        /*0044*/ 	.word	0x00000000
.L_11:


//--------------------- .nv.compat                --------------------------
	.section	.nv.compat,"",@"SHT_CUDA_COMPAT_INFO"
	.align	4
        /*0000*/ 	.byte	0x02, 0x09, 0x00, 0x00, 0x02, 0x02, 0x01, 0x00, 0x02, 0x05, 0x05, 0x00, 0x03, 0x07, 0x01, 0x01
        /*0010*/ 	.byte	0x02, 0x03, 0x00, 0x00, 0x02, 0x06, 0x01, 0x00, 0x04, 0x0b, 0x08, 0x00, 0x09, 0x00, 0x00, 0x00
        /*0020*/ 	.byte	0x00, 0x00, 0x00, 0x00


//--------------------- .nv.info.packet_counter   --------------------------
	.section	.nv.info.packet_counter,"",@"SHT_CUDA_INFO"
	.sectionflags	@""
	.align	4


	//----- nvinfo : EIATTR_CUDA_API_VERSION
	.align		4
        /*0000*/ 	.byte	0x04, 0x37
        /*0002*/ 	.short	(.L_13 - .L_12)
.L_12:
        /*0004*/ 	.word	0x00000082


	//----- nvinfo : EIATTR_KPARAM_INFO
	.align		4
.L_13:
        /*0008*/ 	.byte	0x04, 0x17
        /*000a*/ 	.short	(.L_15 - .L_14)
.L_14:
        /*000c*/ 	.word	0x00000000
        /*0010*/ 	.short	0x0004
        /*0012*/ 	.short	0x0020
        /*0014*/ 	.byte	0x00, 0xf0, 0x11, 0x00


	//----- nvinfo : EIATTR_KPARAM_INFO
	.align		4
.L_15:
        /*0018*/ 	.byte	0x04, 0x17
        /*001a*/ 	.short	(.L_17 - .L_16)
.L_16:
        /*001c*/ 	.word	0x00000000
        /*0020*/ 	.short	0x0003
        /*0022*/ 	.short	0x0018
        /*0024*/ 	.byte	0x00, 0xf5, 0x21, 0x00


	//----- nvinfo : EIATTR_KPARAM_INFO
	.align		4
.L_17:
        /*0028*/ 	.byte	0x04, 0x17
        /*002a*/ 	.short	(.L_19 - .L_18)
.L_18:
        /*002c*/ 	.word	0x00000000
        /*0030*/ 	.short	0x0002
        /*0032*/ 	.short	0x0010
        /*0034*/ 	.byte	0x00, 0xf0, 0x11, 0x00


	//----- nvinfo : EIATTR_KPARAM_INFO
	.align		4
.L_19:
        /*0038*/ 	.byte	0x04, 0x17
        /*003a*/ 	.short	(.L_21 - .L_20)
.L_20:
        /*003c*/ 	.word	0x00000000
        /*0040*/ 	.short	0x0001
        /*0042*/ 	.short	0x0008
        /*0044*/ 	.byte	0x00, 0xf5, 0x21, 0x00


	//----- nvinfo : EIATTR_KPARAM_INFO
	.align		4
.L_21:
        /*0048*/ 	.byte	0x04, 0x17
        /*004a*/ 	.short	(.L_23 - .L_22)
.L_22:
        /*004c*/ 	.word	0x00000000
        /*0050*/ 	.short	0x0000
        /*0052*/ 	.short	0x0000
        /*0054*/ 	.byte	0x00, 0xf5, 0x21, 0x00


	//----- nvinfo : EIATTR_SPARSE_MMA_MASK
	.align		4
.L_23:
        /*0058*/ 	.byte	0x03, 0x50
        /*005a*/ 	.short	0x0000


	//----- nvinfo : EIATTR_MAXREG_COUNT
	.align		4
        /*005c*/ 	.byte	0x03, 0x1b
        /*005e*/ 	.short	0x00ff


	//----- nvinfo : EIATTR_MERCURY_ISA_VERSION
	.align		4
        /*0060*/ 	.byte	0x03, 0x5f
        /*0062*/ 	.short	0x0101


	//----- nvinfo : EIATTR_VRC_CTA_INIT_COUNT
	.align		4
        /*0064*/ 	.byte	0x02, 0x4a
	.zero		1
	.zero		1


	//----- nvinfo : EIATTR_EXIT_INSTR_OFFSETS
	.align		4
        /*0068*/ 	.byte	0x04, 0x1c
        /*006a*/ 	.short	(.L_25 - .L_24)


	//   ....[0]....
.L_24:
        /*006c*/ 	.word	0x00000070


	//   ....[1]....
        /*0070*/ 	.word	0x000001a0


	//   ....[2]....
        /*0074*/ 	.word	0x000001f0


	//----- nvinfo : EIATTR_CRS_STACK_SIZE
	.align		4
.L_25:
        /*0078*/ 	.byte	0x04, 0x1e
        /*007a*/ 	.short	(.L_27 - .L_26)
.L_26:
        /*007c*/ 	.word	0x00000000


	//----- nvinfo : EIATTR_CBANK_PARAM_SIZE
	.align		4
.L_27:
        /*0080*/ 	.byte	0x03, 0x19
        /*0082*/ 	.short	0x0024


	//----- nvinfo : EIATTR_PARAM_CBANK
	.align		4
        /*0084*/ 	.byte	0x04, 0x0a
        /*0086*/ 	.short	(.L_29 - .L_28)
	.align		4
.L_28:
        /*0088*/ 	.word	index@(.nv.constant0.packet_counter)
        /*008c*/ 	.short	0x0380
        /*008e*/ 	.short	0x0024


	//----- nvinfo : EIATTR_SW_WAR
	.align		4
.L_29:
        /*0090*/ 	.byte	0x04, 0x36
        /*0092*/ 	.short	(.L_31 - .L_30)
.L_30:
        /*0094*/ 	.word	0x00000008
.L_31:


//--------------------- .nv.info.packet_filter    --------------------------
	.section	.nv.info.packet_filter,"",@"SHT_CUDA_INFO"
	.sectionflags	@""
	.align	4


	//----- nvinfo : EIATTR_CUDA_API_VERSION
	.align		4
        /*0000*/ 	.byte	0x04, 0x37
        /*0002*/ 	.short	(.L_33 - .L_32)
.L_32:
        /*0004*/ 	.word	0x00000082


	//----- nvinfo : EIATTR_KPARAM_INFO
	.align		4
.L_33:
        /*0008*/ 	.byte	0x04, 0x17
        /*000a*/ 	.short	(.L_35 - .L_34)
.L_34:
        /*000c*/ 	.word	0x00000000
        /*0010*/ 	.short	0x0001
        /*0012*/ 	.short	0x0008
        /*0014*/ 	.byte	0x00, 0xf0, 0x21, 0x00


	//----- nvinfo : EIATTR_KPARAM_INFO
	.align		4
.L_35:
        /*0018*/ 	.byte	0x04, 0x17
        /*001a*/ 	.short	(.L_37 - .L_36)
.L_36:
        /*001c*/ 	.word	0x00000000
        /*0020*/ 	.short	0x0000
        /*0022*/ 	.short	0x0000
        /*0024*/ 	.byte	0x00, 0xf5, 0x21, 0x00


	//----- nvinfo : EIATTR_SPARSE_MMA_MASK
	.align		4
.L_37:
        /*0028*/ 	.byte	0x03, 0x50
        /*002a*/ 	.short	0x0000


	//----- nvinfo : EIATTR_MAXREG_COUNT
	.align		4
        /*002c*/ 	.byte	0x03, 0x1b
        /*002e*/ 	.short	0x00ff


	//----- nvinfo : EIATTR_MERCURY_ISA_VERSION
	.align		4
        /*0030*/ 	.byte	0x03, 0x5f
        /*0032*/ 	.short	0x0101


	//----- nvinfo : EIATTR_VRC_CTA_INIT_COUNT
	.align		4
        /*0034*/ 	.byte	0x02, 0x4a
	.zero		1
	.zero		1


	//----- nvinfo : EIATTR_EXIT_INSTR_OFFSETS
	.align		4
        /*0038*/ 	.byte	0x04, 0x1c
        /*003a*/ 	.short	(.L_39 - .L_38)


	//   ....[0]....
.L_38:
        /*003c*/ 	.word	0x00000090


	//   ....[1]....
        /*0040*/ 	.word	0x00000140


	//   ....[2]....
        /*0044*/ 	.word	0x000001a0


	//   ....[3]....
        /*0048*/ 	.word	0x000001d0


	//   ....[4]....
        /*004c*/ 	.word	0x00000200


	//   ....[5]....
        /*0050*/ 	.word	0x00000230


	//   ....[6]....
        /*0054*/ 	.word	0x00000260


	//----- nvinfo : EIATTR_CRS_STACK_SIZE
	.align		4
.L_39:
        /*0058*/ 	.byte	0x04, 0x1e
        /*005a*/ 	.short	(.L_41 - .L_40)
.L_40:
        /*005c*/ 	.word	0x00000000


	//----- nvinfo : EIATTR_CBANK_PARAM_SIZE
	.align		4
.L_41:
        /*0060*/ 	.byte	0x03, 0x19
        /*0062*/ 	.short	0x0010


	//----- nvinfo : EIATTR_PARAM_CBANK
	.align		4
        /*0064*/ 	.byte	0x04, 0x0a
        /*0066*/ 	.short	(.L_43 - .L_42)
	.align		4
.L_42:
        /*0068*/ 	.word	index@(.nv.constant0.packet_filter)
        /*006c*/ 	.short	0x0380
        /*006e*/ 	.short	0x0010


	//----- nvinfo : EIATTR_SW_WAR
	.align		4
.L_43:
        /*0070*/ 	.byte	0x04, 0x36
        /*0072*/ 	.short	(.L_45 - .L_44)
.L_44:
        /*0074*/ 	.word	0x00000008
.L_45:


//--------------------- .nv.callgraph             --------------------------
	.section	.nv.callgraph,"",@"SHT_CUDA_CALLGRAPH"
	.align	4
	.sectionentsize	8
	.align		4
        /*0000*/ 	.word	0x00000000
	.align		4
        /*0004*/ 	.word	0xffffffff
	.align		4
        /*0008*/ 	.word	0x00000000
	.align		4
        /*000c*/ 	.word	0xfffffffe
	.align		4
        /*0010*/ 	.word	0x00000000
	.align		4
        /*0014*/ 	.word	0xfffffffd
	.align		4
        /*0018*/ 	.word	0x00000000
	.align		4
        /*001c*/ 	.word	0xfffffffc


//--------------------- .text.packet_counter      --------------------------
	.section	.text.packet_counter,"ax",@progbits
	.align	128
        .global         packet_counter
        .type           packet_counter,@function
        .size           packet_counter,(.L_x_6 - packet_counter)
        .other          packet_counter,@"STO_CUDA_ENTRY STV_DEFAULT"
packet_counter:
.text.packet_counter:
[----:B------:R-:W-:Y:S01]  /*0000*/  LDC R1, c[0x0][0x37c] ;  /* 0x0000df00ff017b82 */ /* 0x000fe20000000800 */
[----:B------:R-:W0:Y:S07]  /*0010*/  S2R R0, SR_TID.X ;  /* 0x0000000000007919 */ /* 0x000e2e0000002100 */
[----:B------:R-:W0:Y:S01]  /*0020*/  S2UR UR4, SR_CTAID.X ;  /* 0x00000000000479c3 */ /* 0x000e220000002500 */
[----:B------:R-:W1:Y:S07]  /*0030*/  LDCU UR5, c[0x0][0x390] ;  /* 0x00007200ff0577ac */ /* 0x000e6e0008000800 */
[----:B------:R-:W0:Y:S02]  /*0040*/  LDC R5, c[0x0][0x360] ;  /* 0x0000d800ff057b82 */ /* 0x000e240000000800 */
[----:B0-----:R-:W-:-:S05]  /*0050*/  IMAD R5, R5, UR4, R0 ;  /* 0x0000000405057c24 */ /* 0x001fca000f8e0200 */
[----:B-1----:R-:W-:-:S13]  /*0060*/  ISETP.GE.U32.AND P0, PT, R5, UR5, PT ;  /* 0x0000000505007c0c */ /* 0x002fda000bf06070 */
[----:B------:R-:W-:Y:S05]  /*0070*/  @P0 EXIT ;  /* 0x000000000000094d */ /* 0x000fea0003800000 */
[----:B------:R-:W0:Y:S01]  /*0080*/  LDC.64 R2, c[0x0][0x388] ;  /* 0x0000e200ff027b82 */ /* 0x000e220000000a00 */
[----:B------:R-:W1:Y:S01]  /*0090*/  LDCU.64 UR4, c[0x0][0x358] ;  /* 0x00006b00ff0477ac */ /* 0x000e620008000a00 */
[----:B0-----:R-:W-:-:S06]  /*00a0*/  IMAD.WIDE.U32 R2, R5, 0x4, R2 ;  /* 0x0000000405027825 */ /* 0x001fcc00078e0002 */
[----:B-1----:R-:W2:Y:S01]  /*00b0*/  LDG.E R2, desc[UR4][R2.64] ;  /* 0x0000000402027981 */ /* 0x002ea2000c1e1900 */
[----:B------:R-:W-:Y:S01]  /*00c0*/  BSSY.RECONVERGENT B0, `(.L_x_0) ;  /* 0x000000b000007945 */ /* 0x000fe20003800200 */
[----:B------:R-:W-:Y:S01]  /*00d0*/  IMAD.MOV.U32 R5, RZ, RZ, RZ ;  /* 0x000000ffff057224 */ /* 0x000fe200078e00ff */
[----:B--2---:R-:W-:-:S13]  /*00e0*/  ISETP.GE.U32.AND P0, PT, R2, 0x80, PT ;  /* 0x000000800200780c */ /* 0x004fda0003f06070 */
[----:B------:R-:W-:Y:S05]  /*00f0*/  @!P0 BRA `(.L_x_1) ;  /* 0x00000000001c8947 */ /* 0x000fea0003800000 */
[----:B------:R-:W-:Y:S01]  /*0100*/  ISETP.GE.U32.AND P0, PT, R2, 0x100, PT ;  /* 0x000001000200780c */ /* 0x000fe20003f06070 */
[----:B------:R-:W-:-:S12]  /*0110*/  IMAD.MOV.U32 R5, RZ, RZ, 0x1 ;  /* 0x00000001ff057424 */ /* 0x000fd800078e00ff */
[----:B------:R-:W-:Y:S01]  /*0120*/  @P0 IMAD.MOV.U32 R0, RZ, RZ, 0x3 ;  /* 0x00000003ff000424 */ /* 0x000fe200078e00ff */
[C---:B------:R-:W-:Y:S02]  /*0130*/  @P0 ISETP.GE.U32.AND P2, PT, R2.reuse, 0x400, PT ;  /* 0x000004000200080c */ /* 0x040fe40003f46070 */
[----:B------:R-:W-:Y:S02]  /*0140*/  @P0 ISETP.GE.U32.AND P1, PT, R2, 0x200, PT ;  /* 0x000002000200080c */ /* 0x000fe40003f26070 */
[----:B------:R-:W-:-:S04]  /*0150*/  @P0 SEL R0, R0, 0x4, !P2 ;  /* 0x0000000400000807 */ /* 0x000fc80005000000 */
[----:B------:R-:W-:-:S07]  /*0160*/  @P0 SEL R5, R0, 0x2, P1 ;  /* 0x0000000200050807 */ /* 0x000fce0000800000 */
.L_x_1:
[----:B------:R-:W-:Y:S05]  /*0170*/  BSYNC.RECONVERGENT B0 ;  /* 0x0000000000007941 */ /* 0x000fea0003800200 */
.L_x_0:
[----:B------:R-:W0:Y:S02]  /*0180*/  LDCU UR6, c[0x0][0x3a0] ;  /* 0x00007400ff0677ac */ /* 0x000e240008000800 */
[----:B0-----:R-:W-:-:S13]  /*0190*/  ISETP.GE.U32.AND P0, PT, R5, UR6, PT ;  /* 0x0000000605007c0c */ /* 0x001fda000bf06070 */
[----:B------:R-:W-:Y:S05]  /*01a0*/  @P0 EXIT ;  /* 0x000000000000094d */ /* 0x000fea0003800000 */
[----:B------:R-:W0:Y:S01]  /*01b0*/  LDC.64 R2, c[0x0][0x398] ;  /* 0x0000e600ff027b82 */ /* 0x000e220000000a00 */
[----:B------:R-:W-:Y:S02]  /*01c0*/  IMAD.MOV.U32 R7, RZ, RZ, 0x1 ;  /* 0x00000001ff077424 */ /* 0x000fe400078e00ff */
[----:B0-----:R-:W-:-:S05]  /*01d0*/  IMAD.WIDE.U32 R2, R5, 0x4, R2 ;  /* 0x0000000405027825 */ /* 0x001fca00078e0002 */
[----:B------:R-:W-:Y:S01]  /*01e0*/  REDG.E.ADD.STRONG.GPU desc[UR4][R2.64], R7 ;  /* 0x000000070200798e */ /* 0x000fe2000c12e104 */
[----:B------:R-:W-:Y:S05]  /*01f0*/  EXIT ;  /* 0x000000000000794d */ /* 0x000fea0003800000 */
.L_x_2:
[----:B------:R-:W-:-:S00]  /*0200*/  BRA `(.L_x_2) ;  /* 0xfffffffc00fc7947 */ /* 0x000fc0000383ffff */
[----:B------:R-:W-:-:S00]  /*0210*/  NOP ;  /* 0x0000000000007918 */ /* 0x000fc00000000000 */
        /* <DEDUP_REMOVED lines=14> */
.L_x_6:


//--------------------- .text.packet_filter       --------------------------
	.section	.text.packet_filter,"ax",@progbits
	.align	128
        .global         packet_filter
        .type           packet_filter,@function
        .size           packet_filter,(.L_x_7 - packet_filter)
        .other          packet_filter,@"STO_CUDA_ENTRY STV_DEFAULT"
packet_filter:
.text.packet_filter:
[----:B------:R-:W-:Y:S01]  /*0000*/  LDC R1, c[0x0][0x37c] ;  /* 0x0000df00ff017b82 */ /* 0x000fe20000000800 */
[----:B------:R-:W0:Y:S07]  /*0010*/  S2R R0, SR_TID.X ;  /* 0x0000000000007919 */ /* 0x000e2e0000002100 */
[----:B------:R-:W0:Y:S01]  /*0020*/  S2UR UR4, SR_CTAID.X ;  /* 0x00000000000479c3 */ /* 0x000e220000002500 */
[----:B------:R-:W1:Y:S07]  /*0030*/  LDCU.64 UR6, c[0x0][0x388] ;  /* 0x00007100ff0677ac */ /* 0x000e6e0008000a00 */
[----:B------:R-:W0:Y:S02]  /*0040*/  LDC R5, c[0x0][0x360] ;  /* 0x0000d800ff057b82 */ /* 0x000e240000000800 */
[----:B0-----:R-:W-:-:S05]  /*0050*/  IMAD R5, R5, UR4, R0 ;  /* 0x0000000405057c24 */ /* 0x001fca000f8e0200 */
[----:B-1----:R-:W-:Y:S02]  /*0060*/  ISETP.GE.U32.AND P0, PT, R5, UR6, PT ;  /* 0x0000000605007c0c */ /* 0x002fe4000bf06070 */
[----:B------:R-:W-:-:S04]  /*0070*/  SHF.R.S32.HI R0, RZ, 0x1f, R5 ;  /* 0x0000001fff007819 */ /* 0x000fc80000011405 */
[----:B------:R-:W-:-:S13]  /*0080*/  ISETP.GE.U32.AND.EX P0, PT, R0, UR7, PT, P0 ;  /* 0x0000000700007c0c */ /* 0x000fda000bf06100 */
[----:B------:R-:W-:Y:S05]  /*0090*/  @P0 EXIT ;  /* 0x000000000000094d */ /* 0x000fea0003800000 */
[----:B------:R-:W0:Y:S01]  /*00a0*/  LDC.64 R2, c[0x0][0x380] ;  /* 0x0000e000ff027b82 */ /* 0x000e220000000a00 */
[----:B------:R-:W1:Y:S01]  /*00b0*/  LDCU.64 UR4, c[0x0][0x358] ;  /* 0x00006b00ff0477ac */ /* 0x000e620008000a00 */
[----:B------:R-:W-:Y:S02]  /*00c0*/  IMAD R7, R0, 0x28, RZ ;  /* 0x0000002800077824 */ /* 0x000fe400078e02ff */
[----:B0-----:R-:W-:-:S04]  /*00d0*/  IMAD.WIDE.U32 R2, R5, 0x28, R2 ;  /* 0x0000002805027825 */ /* 0x001fc800078e0002 */
[----:B------:R-:W-:-:S05]  /*00e0*/  IMAD.IADD R3, R3, 0x1, R7 ;  /* 0x0000000103037824 */ /* 0x000fca00078e0207 */
[----:B-1----:R-:W2:Y:S04]  /*00f0*/  LDG.E.U8 R0, desc[UR4][R2.64+0x24] ;  /* 0x0000240402007981 */ /* 0x002ea8000c1e1100 */
[----:B------:R0:W-:Y:S01]  /*0100*/  STG.E.U8 desc[UR4][R2.64+0x25], RZ ;  /* 0x000025ff02007986 */ /* 0x0001e2000c101104 */
[----:B--2---:R-:W-:-:S13]  /*0110*/  ISETP.NE.AND P0, PT, R0, 0x11, PT ;  /* 0x000000110000780c */ /* 0x004fda0003f05270 */
[----:B0-----:R-:W-:Y:S05]  /*0120*/  @!P0 BRA `(.L_x_3) ;  /* 0x0000000000388947 */ /* 0x001fea0003800000 */
[----:B------:R-:W-:-:S13]  /*0130*/  ISETP.NE.AND P0, PT, R0, 0x6, PT ;  /* 0x000000060000780c */ /* 0x000fda0003f05270 */
[----:B------:R-:W-:Y:S05]  /*0140*/  @P0 EXIT ;  /* 0x000000000000094d */ /* 0x000fea0003800000 */
[----:B------:R-:W2:Y:S02]  /*0150*/  LDG.E.U16 R0, desc[UR4][R2.64+0x22] ;  /* 0x0000220402007981 */ /* 0x000ea4000c1e1500 */
[----:B--2---:R-:W-:-:S04]  /*0160*/  PRMT R0, R0, 0x9910, RZ ;  /* 0x0000991000007816 */ /* 0x004fc800000000ff */
[----:B------:R-:W-:-:S13]  /*0170*/  ISETP.NE.AND P0, PT, R0, 0x1bb, PT ;  /* 0x000001bb0000780c */ /* 0x000fda0003f05270 */
[----:B------:R-:W-:Y:S05]  /*0180*/  @!P0 BRA `(.L_x_4) ;  /* 0x0000000000148947 */ /* 0x000fea0003800000 */
[----:B------:R-:W-:-:S13]  /*0190*/  ISETP.NE.AND P0, PT, R0, 0x50, PT ;  /* 0x000000500000780c */ /* 0x000fda0003f05270 */
[----:B------:R-:W-:Y:S05]  /*01a0*/  @P0 EXIT ;  /* 0x000000000000094d */ /* 0x000fea0003800000 */
[----:B------:R-:W-:-:S05]  /*01b0*/  IMAD.MOV.U32 R0, RZ, RZ, 0x1 ;  /* 0x00000001ff007424 */ /* 0x000fca00078e00ff */
[----:B------:R-:W-:Y:S01]  /*01c0*/  STG.E.U8 desc[UR4][R2.64+0x25], R0 ;  /* 0x0000250002007986 */ /* 0x000fe2000c101104 */
[----:B------:R-:W-:Y:S05]  /*01d0*/  EXIT ;  /* 0x000000000000794d */ /* 0x000fea0003800000 */
.L_x_4:
[----:B------:R-:W-:-:S05]  /*01e0*/  IMAD.MOV.U32 R0, RZ, RZ, 0x1 ;  /* 0x00000001ff007424 */ /* 0x000fca00078e00ff */
[----:B------:R-:W-:Y:S01]  /*01f0*/  STG.E.U8 desc[UR4][R2.64+0x25], R0 ;  /* 0x0000250002007986 */ /* 0x000fe2000c101104 */
[----:B------:R-:W-:Y:S05]  /*0200*/  EXIT ;  /* 0x000000000000794d */ /* 0x000fea0003800000 */
.L_x_3:
[----:B------:R-:W2:Y:S02]  /*0210*/  LDG.E.U16 R0, desc[UR4][R2.64+0x22] ;  /* 0x0000220402007981 */ /* 0x000ea4000c1e1500 */
[----:B--2---:R-:W-:-:S13]  /*0220*/  ISETP.GE.U32.AND P0, PT, R0, 0x401, PT ;  /* 0x000004010000780c */ /* 0x004fda0003f06070 */
[----:B------:R-:W-:Y:S05]  /*0230*/  @!P0 EXIT ;  /* 0x000000000000894d */ /* 0x000fea0003800000 */
[----:B------:R-:W-:-:S05]  /*0240*/  IMAD.MOV.U32 R0, RZ, RZ, 0x1 ;  /* 0x00000001ff007424 */ /* 0x000fca00078e00ff */
[----:B------:R-:W-:Y:S01]  /*0250*/  STG.E.U8 desc[UR4][R2.64+0x25], R0 ;  /* 0x0000250002007986 */ /* 0x000fe2000c101104 */
[----:B------:R-:W-:Y:S05]  /*0260*/  EXIT ;  /* 0x000000000000794d */ /* 0x000fea0003800000 */
.L_x_5:
        /* <DEDUP_REMOVED lines=9> */
.L_x_7:


//--------------------- .nv.shared.reserved.0     --------------------------
	.section	.nv.shared.reserved.0,"aw",@nobits
	.weak		__nv_reservedSMEM_offset_0_alias
	.size		__nv_reservedSMEM_offset_0_alias, 0, 64
	.other		__nv_reservedSMEM_offset_0_alias,@"STO_CUDA_RESERVED_SHARED STV_DEFAULT"
__nv_reservedSMEM_offset_0_alias:
	.zero		0
	.zero		64


//--------------------- .nv.constant0.packet_counter --------------------------
	.section	.nv.constant0.packet_counter,"a",@progbits
	.sectionflags	@""
	.align	4
.nv.constant0.packet_counter:
	.zero		932


//--------------------- .nv.constant0.packet_filter --------------------------
	.section	.nv.constant0.packet_filter,"a",@progbits
	.sectionflags	@""
	.align	4
.nv.constant0.packet_filter:
	.zero		912


//--------------------- SYMBOLS --------------------------

	.type		.nv.reservedSmem.offset0,@object
	.size		.nv.reservedSmem.offset0,0x4
